//
// Generated by NVIDIA NVVM Compiler
//
// Compiler Build ID: CL-36424714
// Cuda compilation tools, release 13.0, V13.0.88
// Based on NVVM 20.0.0
//

.version 9.0
.target sm_100
.address_size 64

	// .globl	_Z14matrixMulNaivePfS_S_i

.visible .entry _Z14matrixMulNaivePfS_S_i(
	.param .u64 .ptr .align 1 _Z14matrixMulNaivePfS_S_i_param_0,
	.param .u64 .ptr .align 1 _Z14matrixMulNaivePfS_S_i_param_1,
	.param .u64 .ptr .align 1 _Z14matrixMulNaivePfS_S_i_param_2,
	.param .u32 _Z14matrixMulNaivePfS_S_i_param_3
)
{
	.reg .pred 	%p<10>;
	.reg .b32 	%r<40>;
	.reg .b32 	%f<67>;
	.reg .b64 	%rd<67>;

	ld.param.u64 	%rd14, [_Z14matrixMulNaivePfS_S_i_param_0];
	ld.param.u64 	%rd15, [_Z14matrixMulNaivePfS_S_i_param_1];
	ld.param.u32 	%r18, [_Z14matrixMulNaivePfS_S_i_param_3];
	cvta.to.global.u64 	%rd1, %rd15;
	cvta.to.global.u64 	%rd2, %rd14;
	mov.u32 	%r19, %ctaid.y;
	mov.u32 	%r20, %ntid.y;
	mov.u32 	%r21, %tid.y;
	mad.lo.s32 	%r1, %r19, %r20, %r21;
	mov.u32 	%r22, %ctaid.x;
	mov.u32 	%r23, %ntid.x;
	mov.u32 	%r24, %tid.x;
	mad.lo.s32 	%r2, %r22, %r23, %r24;
	max.s32 	%r25, %r1, %r2;
	setp.ge.s32 	%p1, %r25, %r18;
	@%p1 bra 	$L__BB0_13;
	mul.lo.s32 	%r3, %r18, %r1;
	and.b32  	%r4, %r18, 7;
	setp.lt.u32 	%p2, %r18, 8;
	mov.f32 	%f66, 0f00000000;
	mov.b32 	%r38, 0;
	@%p2 bra 	$L__BB0_4;
	and.b32  	%r38, %r18, 2147483640;
	neg.s32 	%r36, %r38;
	mul.wide.s32 	%rd16, %r18, 4;
	add.s64 	%rd3, %rd1, %rd16;
	shl.b32 	%r7, %r18, 3;
	mul.wide.s32 	%rd17, %r18, 8;
	add.s64 	%rd4, %rd1, %rd17;
	mul.wide.s32 	%rd18, %r18, 12;
	add.s64 	%rd5, %rd1, %rd18;
	mul.wide.s32 	%rd19, %r18, 16;
	add.s64 	%rd6, %rd1, %rd19;
	mul.wide.s32 	%rd20, %r18, 20;
	add.s64 	%rd7, %rd1, %rd20;
	mul.wide.s32 	%rd21, %r18, 24;
	add.s64 	%rd8, %rd1, %rd21;
	mul.wide.s32 	%rd22, %r18, 28;
	add.s64 	%rd9, %rd1, %rd22;
	mul.wide.u32 	%rd23, %r3, 4;
	add.s64 	%rd24, %rd23, %rd2;
	add.s64 	%rd66, %rd24, 16;
	mov.f32 	%f66, 0f00000000;
	mov.u32 	%r35, %r2;
$L__BB0_3:
	.pragma "nounroll";
	mul.wide.s32 	%rd25, %r35, 4;
	add.s64 	%rd26, %rd3, %rd25;
	add.s64 	%rd27, %rd4, %rd25;
	add.s64 	%rd28, %rd5, %rd25;
	add.s64 	%rd29, %rd6, %rd25;
	add.s64 	%rd30, %rd7, %rd25;
	add.s64 	%rd31, %rd8, %rd25;
	add.s64 	%rd32, %rd9, %rd25;
	add.s64 	%rd33, %rd1, %rd25;
	ld.global.f32 	%f16, [%rd66+-16];
	ld.global.f32 	%f17, [%rd33];
	fma.rn.f32 	%f18, %f16, %f17, %f66;
	ld.global.f32 	%f19, [%rd66+-12];
	ld.global.f32 	%f20, [%rd26];
	fma.rn.f32 	%f21, %f19, %f20, %f18;
	ld.global.f32 	%f22, [%rd66+-8];
	ld.global.f32 	%f23, [%rd27];
	fma.rn.f32 	%f24, %f22, %f23, %f21;
	ld.global.f32 	%f25, [%rd66+-4];
	ld.global.f32 	%f26, [%rd28];
	fma.rn.f32 	%f27, %f25, %f26, %f24;
	ld.global.f32 	%f28, [%rd66];
	ld.global.f32 	%f29, [%rd29];
	fma.rn.f32 	%f30, %f28, %f29, %f27;
	ld.global.f32 	%f31, [%rd66+4];
	ld.global.f32 	%f32, [%rd30];
	fma.rn.f32 	%f33, %f31, %f32, %f30;
	ld.global.f32 	%f34, [%rd66+8];
	ld.global.f32 	%f35, [%rd31];
	fma.rn.f32 	%f36, %f34, %f35, %f33;
	ld.global.f32 	%f37, [%rd66+12];
	ld.global.f32 	%f38, [%rd32];
	fma.rn.f32 	%f66, %f37, %f38, %f36;
	add.s32 	%r36, %r36, 8;
	add.s32 	%r35, %r35, %r7;
	add.s64 	%rd66, %rd66, 32;
	setp.ne.s32 	%p3, %r36, 0;
	@%p3 bra 	$L__BB0_3;
$L__BB0_4:
	setp.eq.s32 	%p4, %r4, 0;
	@%p4 bra 	$L__BB0_12;
	and.b32  	%r13, %r18, 3;
	setp.lt.u32 	%p5, %r4, 4;
	@%p5 bra 	$L__BB0_7;
	add.s32 	%r27, %r38, %r3;
	mul.wide.u32 	%rd34, %r27, 4;
	add.s64 	%rd35, %rd2, %rd34;
	ld.global.f32 	%f40, [%rd35];
	mad.lo.s32 	%r28, %r38, %r18, %r2;
	mul.wide.s32 	%rd36, %r28, 4;
	add.s64 	%rd37, %rd1, %rd36;
	ld.global.f32 	%f41, [%rd37];
	fma.rn.f32 	%f42, %f40, %f41, %f66;
	cvt.u64.u32 	%rd38, %r3;
	cvt.u64.u32 	%rd39, %r38;
	add.s64 	%rd40, %rd39, %rd38;
	shl.b64 	%rd41, %rd40, 2;
	add.s64 	%rd42, %rd2, %rd41;
	ld.global.f32 	%f43, [%rd42+4];
	mul.wide.s32 	%rd43, %r18, 4;
	add.s64 	%rd44, %rd37, %rd43;
	ld.global.f32 	%f44, [%rd44];
	fma.rn.f32 	%f45, %f43, %f44, %f42;
	ld.global.f32 	%f46, [%rd42+8];
	add.s64 	%rd45, %rd44, %rd43;
	ld.global.f32 	%f47, [%rd45];
	fma.rn.f32 	%f48, %f46, %f47, %f45;
	ld.global.f32 	%f49, [%rd42+12];
	add.s64 	%rd46, %rd45, %rd43;
	ld.global.f32 	%f50, [%rd46];
	fma.rn.f32 	%f66, %f49, %f50, %f48;
	add.s32 	%r38, %r38, 4;
$L__BB0_7:
	setp.eq.s32 	%p6, %r13, 0;
	@%p6 bra 	$L__BB0_12;
	setp.eq.s32 	%p7, %r13, 1;
	@%p7 bra 	$L__BB0_10;
	add.s32 	%r29, %r38, %r3;
	mul.wide.u32 	%rd47, %r29, 4;
	add.s64 	%rd48, %rd2, %rd47;
	ld.global.f32 	%f52, [%rd48];
	mad.lo.s32 	%r30, %r38, %r18, %r2;
	mul.wide.s32 	%rd49, %r30, 4;
	add.s64 	%rd50, %rd1, %rd49;
	ld.global.f32 	%f53, [%rd50];
	fma.rn.f32 	%f54, %f52, %f53, %f66;
	cvt.u64.u32 	%rd51, %r3;
	cvt.u64.u32 	%rd52, %r38;
	add.s64 	%rd53, %rd52, %rd51;
	shl.b64 	%rd54, %rd53, 2;
	add.s64 	%rd55, %rd2, %rd54;
	ld.global.f32 	%f55, [%rd55+4];
	mul.wide.s32 	%rd56, %r18, 4;
	add.s64 	%rd57, %rd50, %rd56;
	ld.global.f32 	%f56, [%rd57];
	fma.rn.f32 	%f66, %f55, %f56, %f54;
	add.s32 	%r38, %r38, 2;
$L__BB0_10:
	and.b32  	%r31, %r18, 1;
	setp.eq.b32 	%p8, %r31, 1;
	not.pred 	%p9, %p8;
	@%p9 bra 	$L__BB0_12;
	add.s32 	%r32, %r38, %r3;
	mul.wide.u32 	%rd58, %r32, 4;
	add.s64 	%rd59, %rd2, %rd58;
	ld.global.f32 	%f57, [%rd59];
	mad.lo.s32 	%r33, %r38, %r18, %r2;
	mul.wide.s32 	%rd60, %r33, 4;
	add.s64 	%rd61, %rd1, %rd60;
	ld.global.f32 	%f58, [%rd61];
	fma.rn.f32 	%f66, %f57, %f58, %f66;
$L__BB0_12:
	ld.param.u64 	%rd65, [_Z14matrixMulNaivePfS_S_i_param_2];
	add.s32 	%r34, %r3, %r2;
	cvta.to.global.u64 	%rd62, %rd65;
	mul.wide.s32 	%rd63, %r34, 4;
	add.s64 	%rd64, %rd62, %rd63;
	st.global.f32 	[%rd64], %f66;
$L__BB0_13:
	ret;

}


// ===== COMPILED SASS (sm_100) =====

	.target	sm_100

	.elftype	@"ET_EXEC"


//--------------------- .note.nv.tkinfo           --------------------------
	.section	.note.nv.tkinfo,"",@"SHT_NOTE"
	.sectionflags	@"SHF_NOTE_NV_TKINFO"
	.tkinfo
        /*0018*/ 	.word	0x00000002
        /*0030*/ 	.string	""
        /*0030*/ 	.string	"ptxas"
        /*0030*/ 	.string	"Cuda compilation tools, release 13.0, V13.0.88"
        /*0030*/ 	.string	"Build cuda_13.0.r13.0/compiler.36424714_0"
        /*0030*/ 	.string	"-arch sm_100 -m 64 "



//--------------------- .note.nv.cuinfo           --------------------------
	.section	.note.nv.cuinfo,"",@"SHT_NOTE"
	.sectionflags	@"SHF_NOTE_NV_CUINFO"
        /*0018*/ 	.short	0x0002
        /*001a*/ 	.short	0x0064
        /*001c*/ 	.short	0x0082
	.zero		2


//--------------------- .nv.info                  --------------------------
	.section	.nv.info,"",@"SHT_CUDA_INFO"
	.align	4


	//----- nvinfo : EIATTR_REGCOUNT
	.align		4
        /*0000*/ 	.byte	0x04, 0x2f
        /*0002*/ 	.short	(.L_1 - .L_0)
	.align		4
.L_0:
        /*0004*/ 	.word	index@(_Z14matrixMulNaivePfS_S_i)
        /*0008*/ 	.word	0x0000001e


	//----- nvinfo : EIATTR_FRAME_SIZE
	.align		4
.L_1:
        /*000c*/ 	.byte	0x04, 0x11
        /*000e*/ 	.short	(.L_3 - .L_2)
	.align		4
.L_2:
        /*0010*/ 	.word	index@(_Z14matrixMulNaivePfS_S_i)
        /*0014*/ 	.word	0x00000000


	//----- nvinfo : EIATTR_MIN_STACK_SIZE
	.align		4
.L_3:
        /*0018*/ 	.byte	0x04, 0x12
        /*001a*/ 	.short	(.L_5 - .L_4)
	.align		4
.L_4:
        /*001c*/ 	.word	index@(_Z14matrixMulNaivePfS_S_i)
        /*0020*/ 	.word	0x00000000
.L_5:


//--------------------- .nv.compat                --------------------------
	.section	.nv.compat,"",@"SHT_CUDA_COMPAT_INFO"
	.align	4
        /*0000*/ 	.byte	0x02, 0x09, 0x00, 0x00, 0x02, 0x02, 0x01, 0x00, 0x02, 0x05, 0x05, 0x00, 0x03, 0x07, 0x01, 0x01
        /*0010*/ 	.byte	0x02, 0x03, 0x00, 0x00, 0x02, 0x06, 0x01, 0x00, 0x04, 0x0b, 0x08, 0x00, 0x09, 0x00, 0x00, 0x00
        /*0020*/ 	.byte	0x00, 0x00, 0x00, 0x00


//--------------------- .nv.info._Z14matrixMulNaivePfS_S_i --------------------------
	.section	.nv.info._Z14matrixMulNaivePfS_S_i,"",@"SHT_CUDA_INFO"
	.sectionflags	@""
	.align	4


	//----- nvinfo : EIATTR_CUDA_API_VERSION
	.align		4
        /*0000*/ 	.byte	0x04, 0x37
        /*0002*/ 	.short	(.L_7 - .L_6)
.L_6:
        /*0004*/ 	.word	0x00000082


	//----- nvinfo : EIATTR_KPARAM_INFO
	.align		4
.L_7:
        /*0008*/ 	.byte	0x04, 0x17
        /*000a*/ 	.short	(.L_9 - .L_8)
.L_8:
        /*000c*/ 	.word	0x00000000
        /*0010*/ 	.short	0x0003
        /*0012*/ 	.short	0x0018
        /*0014*/ 	.byte	0x00, 0xf0, 0x11, 0x00


	//----- nvinfo : EIATTR_KPARAM_INFO
	.align		4
.L_9:
        /*0018*/ 	.byte	0x04, 0x17
        /*001a*/ 	.short	(.L_11 - .L_10)
.L_10:
        /*001c*/ 	.word	0x00000000
        /*0020*/ 	.short	0x0002
        /*0022*/ 	.short	0x0010
        /*0024*/ 	.byte	0x00, 0xf5, 0x21, 0x00


	//----- nvinfo : EIATTR_KPARAM_INFO
	.align		4
.L_11:
        /*0028*/ 	.byte	0x04, 0x17
        /*002a*/ 	.short	(.L_13 - .L_12)
.L_12:
        /*002c*/ 	.word	0x00000000
        /*0030*/ 	.short	0x0001
        /*0032*/ 	.short	0x0008
        /*0034*/ 	.byte	0x00, 0xf5, 0x21, 0x00


	//----- nvinfo : EIATTR_KPARAM_INFO
	.align		4
.L_13:
        /*0038*/ 	.byte	0x04, 0x17
        /*003a*/ 	.short	(.L_15 - .L_14)
.L_14:
        /*003c*/ 	.word	0x00000000
        /*0040*/ 	.short	0x0000
        /*0042*/ 	.short	0x0000
        /*0044*/ 	.byte	0x00, 0xf5, 0x21, 0x00


	//----- nvinfo : EIATTR_SPARSE_MMA_MASK
	.align		4
.L_15:
        /*0048*/ 	.byte	0x03, 0x50
        /*004a*/ 	.short	0x0000


	//----- nvinfo : EIATTR_MAXREG_COUNT
	.align		4
        /*004c*/ 	.byte	0x03, 0x1b
        /*004e*/ 	.short	0x00ff


	//----- nvinfo : EIATTR_MERCURY_ISA_VERSION
	.align		4
        /*0050*/ 	.byte	0x03, 0x5f
        /*0052*/ 	.short	0x0101


	//----- nvinfo : EIATTR_VRC_CTA_INIT_COUNT
	.align		4
        /*0054*/ 	.byte	0x02, 0x4a
	.zero		1
	.zero		1


	//----- nvinfo : EIATTR_EXIT_INSTR_OFFSETS
	.align		4
        /*0058*/ 	.byte	0x04, 0x1c
        /*005a*/ 	.short	(.L_17 - .L_16)


	//   ....[0]....
.L_16:
        /*005c*/ 	.word	0x000000c0


	//   ....[1]....
        /*0060*/ 	.word	0x00000a90


	//----- nvinfo : EIATTR_CBANK_PARAM_SIZE
	.align		4
.L_17:
        /*0064*/ 	.byte	0x03, 0x19
        /*0066*/ 	.short	0x001c


	//----- nvinfo : EIATTR_PARAM_CBANK
	.align		4
        /*0068*/ 	.byte	0x04, 0x0a
        /*006a*/ 	.short	(.L_19 - .L_18)
	.align		4
.L_18:
        /*006c*/ 	.word	index@(.nv.constant0._Z14matrixMulNaivePfS_S_i)
        /*0070*/ 	.short	0x0380
        /*0072*/ 	.short	0x001c


	//----- nvinfo : EIATTR_SW_WAR
	.align		4
.L_19:
        /*0074*/ 	.byte	0x04, 0x36
        /*0076*/ 	.short	(.L_21 - .L_20)
.L_20:
        /*0078*/ 	.word	0x00000008
.L_21:


//--------------------- .nv.callgraph             --------------------------
	.section	.nv.callgraph,"",@"SHT_CUDA_CALLGRAPH"
	.align	4
	.sectionentsize	8
	.align		4
        /*0000*/ 	.word	0x00000000
	.align		4
        /*0004*/ 	.word	0xffffffff
	.align		4
        /*0008*/ 	.word	0x00000000
	.align		4
        /*000c*/ 	.word	0xfffffffe
	.align		4
        /*0010*/ 	.word	0x00000000
	.align		4
        /*0014*/ 	.word	0xfffffffd
	.align		4
        /*0018*/ 	.word	0x00000000
	.align		4
        /*001c*/ 	.word	0xfffffffc


//--------------------- .text._Z14matrixMulNaivePfS_S_i --------------------------
	.section	.text._Z14matrixMulNaivePfS_S_i,"ax",@progbits
	.align	128
        .global         _Z14matrixMulNaivePfS_S_i
        .type           _Z14matrixMulNaivePfS_S_i,@function
        .size           _Z14matrixMulNaivePfS_S_i,(.L_x_5 - _Z14matrixMulNaivePfS_S_i)
        .other          _Z14matrixMulNaivePfS_S_i,@"STO_CUDA_ENTRY STV_DEFAULT"
_Z14matrixMulNaivePfS_S_i:
.text._Z14matrixMulNaivePfS_S_i:
[----:B------:R-:W-:Y:S01]  /*0000*/  LDC R1, c[0x0][0x37c] ;  /* 0x0000df00ff017b82 */ /* 0x000fe20000000800 */
[----:B------:R-:W0:Y:S07]  /*0010*/  S2R R0, SR_TID.Y ;  /* 0x0000000000007919 */ /* 0x000e2e0000002200 */
[----:B------:R-:W0:Y:S01]  /*0020*/  S2UR UR4, SR_CTAID.Y ;  /* 0x00000000000479c3 */ /* 0x000e220000002600 */
[----:B------:R-:W1:Y:S01]  /*0030*/  LDCU UR20, c[0x0][0x398] ;  /* 0x00007300ff1477ac */ /* 0x000e620008000800 */
[----:B------:R-:W2:Y:S06]  /*0040*/  S2R R3, SR_TID.X ;  /* 0x0000000000037919 */ /* 0x000eac0000002100 */
[----:B------:R-:W0:Y:S08]  /*0050*/  LDC R13, c[0x0][0x364] ;  /* 0x0000d900ff0d7b82 */ /* 0x000e300000000800 */
[----:B------:R-:W2:Y:S08]  /*0060*/  S2UR UR5, SR_CTAID.X ;  /* 0x00000000000579c3 */ /* 0x000eb00000002500 */
[----:B------:R-:W2:Y:S01]  /*0070*/  LDC R2, c[0x0][0x360] ;  /* 0x0000d800ff027b82 */ /* 0x000ea20000000800 */
[----:B0-----:R-:W-:-:S02]  /*0080*/  IMAD R13, R13, UR4, R0 ;  /* 0x000000040d0d7c24 */ /* 0x001fc4000f8e0200 */
[----:B--2---:R-:W-:-:S05]  /*0090*/  IMAD R0, R2, UR5, R3 ;  /* 0x0000000502007c24 */ /* 0x004fca000f8e0203 */
[----:B------:R-:W-:-:S04]  /*00a0*/  VIMNMX R2, PT, PT, R13, R0, !PT ;  /* 0x000000000d027248 */ /* 0x000fc80007fe0100 */
[----:B-1----:R-:W-:-:S13]  /*00b0*/  ISETP.GE.AND P0, PT, R2, UR20, PT ;  /* 0x0000001402007c0c */ /* 0x002fda000bf06270 */
[----:B------:R-:W-:Y:S05]  /*00c0*/  @P0 EXIT ;  /* 0x000000000000094d */ /* 0x000fea0003800000 */
[----:B------:R-:W-:Y:S01]  /*00d0*/  UISETP.GE.U32.AND UP0, UPT, UR20, 0x8, UPT ;  /* 0x000000081400788c */ /* 0x000fe2000bf06070 */
[----:B------:R-:W-:Y:S02]  /*00e0*/  HFMA2 R12, -RZ, RZ, 0, 0 ;  /* 0x00000000ff0c7431 */ /* 0x000fe400000001ff */
[----:B------:R-:W-:Y:S01]  /*00f0*/  IMAD R13, R13, UR20, RZ ;  /* 0x000000140d0d7c24 */ /* 0x000fe2000f8e02ff */
[----:B------:R-:W-:Y:S01]  /*0100*/  UMOV UR4, URZ ;  /* 0x000000ff00047c82 */ /* 0x000fe20008000000 */
[----:B------:R-:W0:Y:S04]  /*0110*/  LDCU.64 UR18, c[0x0][0x358] ;  /* 0x00006b00ff1277ac */ /* 0x000e280008000a00 */
[----:B------:R-:W-:Y:S05]  /*0120*/  BRA.U !UP0, `(.L_x_0) ;  /* 0x0000000508047547 */ /* 0x000fea000b800000 */
[----:B------:R-:W1:Y:S01]  /*0130*/  LDCU.128 UR24, c[0x0][0x380] ;  /* 0x00007000ff1877ac */ /* 0x000e620008000c00 */
[----:B------:R-:W-:Y:S02]  /*0140*/  MOV R12, RZ ;  /* 0x000000ff000c7202 */ /* 0x000fe40000000f00 */
[----:B------:R-:W-:Y:S01]  /*0150*/  MOV R14, R0 ;  /* 0x00000000000e7202 */ /* 0x000fe20000000f00 */
[----:B------:R-:W-:-:S04]  /*0160*/  ULOP3.LUT UR4, UR20, 0x7ffffff8, URZ, 0xc0, !UPT ;  /* 0x7ffffff814047892 */ /* 0x000fc8000f8ec0ff */
[----:B------:R-:W-:Y:S01]  /*0170*/  UIADD3 UR5, UPT, UPT, -UR4, URZ, URZ ;  /* 0x000000ff04057290 */ /* 0x000fe2000fffe1ff */
[----:B-1----:R-:W-:Y:S01]  /*0180*/  MOV R2, UR24 ;  /* 0x0000001800027c02 */ /* 0x002fe20008000f00 */
[----:B------:R-:W-:Y:S01]  /*0190*/  UIMAD.WIDE UR6, UR20, 0x8, UR26 ;  /* 0x00000008140678a5 */ /* 0x000fe2000f8e021a */
[----:B------:R-:W-:Y:S01]  /*01a0*/  MOV R3, UR25 ;  /* 0x0000001900037c02 */ /* 0x000fe20008000f00 */
[----:B------:R-:W-:Y:S02]  /*01b0*/  UIMAD.WIDE UR8, UR20, 0xc, UR26 ;  /* 0x0000000c140878a5 */ /* 0x000fe4000f8e021a */
[----:B------:R-:W-:Y:S01]  /*01c0*/  UIMAD.WIDE UR10, UR20, 0x10, UR26 ;  /* 0x00000010140a78a5 */ /* 0x000fe2000f8e021a */
[----:B------:R-:W-:Y:S01]  /*01d0*/  IMAD.WIDE.U32 R2, R13, 0x4, R2 ;  /* 0x000000040d027825 */ /* 0x000fe200078e0002 */
[----:B------:R-:W-:Y:S02]  /*01e0*/  UIMAD.WIDE UR12, UR20, 0x14, UR26 ;  /* 0x00000014140c78a5 */ /* 0x000fe4000f8e021a */
[----:B------:R-:W-:Y:S01]  /*01f0*/  UIMAD.WIDE UR14, UR20, 0x18, UR26 ;  /* 0x00000018140e78a5 */ /* 0x000fe2000f8e021a */
[----:B------:R-:W-:Y:S01]  /*0200*/  IADD3 R2, P0, PT, R2, 0x10, RZ ;  /* 0x0000001002027810 */ /* 0x000fe20007f1e0ff */
[----:B------:R-:W-:-:S03]  /*0210*/  UIMAD.WIDE UR16, UR20, 0x1c, UR26 ;  /* 0x0000001c141078a5 */ /* 0x000fc6000f8e021a */
[----:B------:R-:W-:-:S09]  /*0220*/  IADD3.X R3, PT, PT, RZ, R3, RZ, P0, !PT ;  /* 0x00000003ff037210 */ /* 0x000fd200007fe4ff */
.L_x_1:
[----:B------:R-:W-:Y:S01]  /*0230*/  UIMAD.WIDE UR22, UR20, 0x4, UR26 ;  /* 0x00000004141678a5 */ /* 0x000fe2000f8e021a */
[----:B------:R-:W-:Y:S02]  /*0240*/  IMAD.MOV.U32 R23, RZ, RZ, 0x4 ;  /* 0x00000004ff177424 */ /* 0x000fe400078e00ff */
[----:B------:R-:W-:Y:S01]  /*0250*/  HFMA2 R11, -RZ, RZ, 0, 2.384185791015625e-07 ;  /* 0x00000004ff0b7431 */ /* 0x000fe200000001ff */
[----:B------:R-:W-:Y:S01]  /*0260*/  MOV R25, 0x4 ;  /* 0x0000000400197802 */ /* 0x000fe20000000f00 */
[----:B0-----:R-:W2:Y:S01]  /*0270*/  LDG.E R21, desc[UR18][R2.64+-0x10] ;  /* 0xfffff01202157981 */ /* 0x001ea2000c1e1900 */
[C---:B------:R-:W-:Y:S01]  /*0280*/  IMAD.WIDE R22, R14.reuse, R23, UR26 ;  /* 0x0000001a0e167e25 */ /* 0x040fe2000f8e0217 */
[----:B------:R-:W-:Y:S02]  /*0290*/  MOV R8, UR22 ;  /* 0x0000001600087c02 */ /* 0x000fe40008000f00 */
[----:B------:R-:W-:Y:S01]  /*02a0*/  MOV R9, UR23 ;  /* 0x0000001700097c02 */ /* 0x000fe20008000f00 */
[----:B------:R-:W3:Y:S02]  /*02b0*/  LDG.E R19, desc[UR18][R2.64+-0xc] ;  /* 0xfffff41202137981 */ /* 0x000ee4000c1e1900 */
[----:B------:R-:W-:-:S02]  /*02c0*/  IMAD.WIDE R8, R14, 0x4, R8 ;  /* 0x000000040e087825 */ /* 0x000fc400078e0208 */
[----:B------:R-:W2:Y:S01]  /*02d0*/  LDG.E R22, desc[UR18][R22.64] ;  /* 0x0000001216167981 */ /* 0x000ea2000c1e1900 */
[----:B------:R-:W-:Y:S01]  /*02e0*/  MOV R5, 0x4 ;  /* 0x0000000400057802 */ /* 0x000fe20000000f00 */
[C---:B------:R-:W-:Y:S02]  /*02f0*/  IMAD.WIDE R24, R14.reuse, R25, UR6 ;  /* 0x000000060e187e25 */ /* 0x040fe4000f8e0219 */
[----:B------:R0:W3:Y:S02]  /*0300*/  LDG.E R20, desc[UR18][R8.64] ;  /* 0x0000001208147981 */ /* 0x0000e4000c1e1900 */
[----:B------:R-:W-:Y:S02]  /*0310*/  IMAD.WIDE R10, R14, R11, UR8 ;  /* 0x000000080e0a7e25 */ /* 0x000fe4000f8e020b */
[----:B------:R-:W4:Y:S04]  /*0320*/  LDG.E R18, desc[UR18][R24.64] ;  /* 0x0000001218127981 */ /* 0x000f28000c1e1900 */
[----:B------:R-:W4:Y:S01]  /*0330*/  LDG.E R17, desc[UR18][R2.64+-0x8] ;  /* 0xfffff81202117981 */ /* 0x000f22000c1e1900 */
[----:B0-----:R-:W-:-:S02]  /*0340*/  HFMA2 R9, -RZ, RZ, 0, 2.384185791015625e-07 ;  /* 0x00000004ff097431 */ /* 0x001fc400000001ff */
[----:B------:R-:W-:Y:S01]  /*0350*/  IMAD.MOV.U32 R7, RZ, RZ, 0x4 ;  /* 0x00000004ff077424 */ /* 0x000fe200078e00ff */
[----:B------:R0:W5:Y:S01]  /*0360*/  LDG.E R16, desc[UR18][R10.64] ;  /* 0x000000120a107981 */ /* 0x000162000c1e1900 */
[----:B------:R-:W-:-:S03]  /*0370*/  IMAD.WIDE R4, R14, R5, UR10 ;  /* 0x0000000a0e047e25 */ /* 0x000fc6000f8e0205 */
[----:B------:R-:W5:Y:S01]  /*0380*/  LDG.E R15, desc[UR18][R2.64+-0x4] ;  /* 0xfffffc12020f7981 */ /* 0x000f62000c1e1900 */
[C---:B------:R-:W-:Y:S01]  /*0390*/  IMAD.WIDE R6, R14.reuse, R7, UR12 ;  /* 0x0000000c0e067e25 */ /* 0x040fe2000f8e0207 */
[----:B------:R-:W-:Y:S02]  /*03a0*/  MOV R27, 0x4 ;  /* 0x00000004001b7802 */ /* 0x000fe40000000f00 */
[----:B------:R1:W5:Y:S01]  /*03b0*/  LDG.E R4, desc[UR18][R4.64] ;  /* 0x0000001204047981 */ /* 0x000362000c1e1900 */
[----:B------:R-:W-:-:S03]  /*03c0*/  IMAD.WIDE R8, R14, R9, UR14 ;  /* 0x0000000e0e087e25 */ /* 0x000fc6000f8e0209 */
[----:B------:R-:W5:Y:S01]  /*03d0*/  LDG.E R23, desc[UR18][R2.64] ;  /* 0x0000001202177981 */ /* 0x000f62000c1e1900 */
[----:B0-----:R-:W-:-:S03]  /*03e0*/  IMAD.WIDE R10, R14, R27, UR16 ;  /* 0x000000100e0a7e25 */ /* 0x001fc6000f8e021b */
[----:B------:R-:W5:Y:S04]  /*03f0*/  LDG.E R7, desc[UR18][R6.64] ;  /* 0x0000001206077981 */ /* 0x000f68000c1e1900 */
[----:B------:R-:W5:Y:S04]  /*0400*/  LDG.E R24, desc[UR18][R2.64+0x4] ;  /* 0x0000041202187981 */ /* 0x000f68000c1e1900 */
[----:B------:R-:W5:Y:S04]  /*0410*/  LDG.E R8, desc[UR18][R8.64] ;  /* 0x0000001208087981 */ /* 0x000f68000c1e1900 */
[----:B------:R-:W5:Y:S04]  /*0420*/  LDG.E R25, desc[UR18][R2.64+0x8] ;  /* 0x0000081202197981 */ /* 0x000f68000c1e1900 */
[----:B------:R-:W5:Y:S04]  /*0430*/  LDG.E R10, desc[UR18][R10.64] ;  /* 0x000000120a0a7981 */ /* 0x000f68000c1e1900 */
[----:B------:R0:W5:Y:S01]  /*0440*/  LDG.E R27, desc[UR18][R2.64+0xc] ;  /* 0x00000c12021b7981 */ /* 0x000162000c1e1900 */
[----:B------:R-:W-:-:S04]  /*0450*/  UIADD3 UR5, UPT, UPT, UR5, 0x8, URZ ;  /* 0x0000000805057890 */ /* 0x000fc8000fffe0ff */
[----:B------:R-:W-:Y:S01]  /*0460*/  UISETP.NE.AND UP0, UPT, UR5, URZ, UPT ;  /* 0x000000ff0500728c */ /* 0x000fe2000bf05270 */
[----:B-1----:R-:W-:Y:S02]  /*0470*/  MOV R5, UR20 ;  /* 0x0000001400057c02 */ /* 0x002fe40008000f00 */
[----:B0-----:R-:W-:Y:S02]  /*0480*/  IADD3 R2, P0, PT, R2, 0x20, RZ ;  /* 0x0000002002027810 */ /* 0x001fe40007f1e0ff */
[----:B------:R-:W-:Y:S02]  /*0490*/  LEA R14, R5, R14, 0x3 ;  /* 0x0000000e050e7211 */ /* 0x000fe400078e18ff */
[----:B------:R-:W-:Y:S01]  /*04a0*/  IADD3.X R3, PT, PT, RZ, R3, RZ, P0, !PT ;  /* 0x00000003ff037210 */ /* 0x000fe200007fe4ff */
[----:B--2---:R-:W-:-:S04]  /*04b0*/  FFMA R22, R21, R22, R12 ;  /* 0x0000001615167223 */ /* 0x004fc8000000000c */
[----:B---3--:R-:W-:-:S04]  /*04c0*/  FFMA R20, R19, R20, R22 ;  /* 0x0000001413147223 */ /* 0x008fc80000000016 */
[----:B----4-:R-:W-:-:S04]  /*04d0*/  FFMA R18, R17, R18, R20 ;  /* 0x0000001211127223 */ /* 0x010fc80000000014 */
[----:B-----5:R-:W-:-:S04]  /*04e0*/  FFMA R16, R15, R16, R18 ;  /* 0x000000100f107223 */ /* 0x020fc80000000012 */
[----:B------:R-:W-:-:S04]  /*04f0*/  FFMA R23, R23, R4, R16 ;  /* 0x0000000417177223 */ /* 0x000fc80000000010 */
[----:B------:R-:W-:-:S04]  /*0500*/  FFMA R24, R24, R7, R23 ;  /* 0x0000000718187223 */ /* 0x000fc80000000017 */
[----:B------:R-:W-:-:S04]  /*0510*/  FFMA R8, R25, R8, R24 ;  /* 0x0000000819087223 */ /* 0x000fc80000000018 */
[----:B------:R-:W-:Y:S01]  /*0520*/  FFMA R12, R27, R10, R8 ;  /* 0x0000000a1b0c7223 */ /* 0x000fe20000000008 */
[----:B------:R-:W-:Y:S06]  /*0530*/  BRA.U UP0, `(.L_x_1) ;  /* 0xfffffffd003c7547 */ /* 0x000fec000b83ffff */
.L_x_0:
[----:B------:R-:W-:-:S04]  /*0540*/  ULOP3.LUT UR6, UR20, 0x7, URZ, 0xc0, !UPT ;  /* 0x0000000714067892 */ /* 0x000fc8000f8ec0ff */
[----:B------:R-:W-:-:S09]  /*0550*/  UISETP.NE.AND UP0, UPT, UR6, URZ, UPT ;  /* 0x000000ff0600728c */ /* 0x000fd2000bf05270 */
[----:B------:R-:W-:Y:S05]  /*0560*/  BRA.U !UP0, `(.L_x_2) ;  /* 0x0000000508387547 */ /* 0x000fea000b800000 */
[----:B------:R-:W-:Y:S02]  /*0570*/  UISETP.GE.U32.AND UP0, UPT, UR6, 0x4, UPT ;  /* 0x000000040600788c */ /* 0x000fe4000bf06070 */
[----:B------:R-:W-:-:S04]  /*0580*/  ULOP3.LUT UR5, UR20, 0x3, URZ, 0xc0, !UPT ;  /* 0x0000000314057892 */ /* 0x000fc8000f8ec0ff */
[----:B------:R-:W-:-:S03]  /*0590*/  UISETP.NE.AND UP1, UPT, UR5, URZ, UPT ;  /* 0x000000ff0500728c */ /* 0x000fc6000bf25270 */
[----:B------:R-:W-:Y:S08]  /*05a0*/  BRA.U !UP0, `(.L_x_3) ;  /* 0x00000001087c7547 */ /* 0x000ff0000b800000 */
[----:B------:R-:W1:Y:S01]  /*05b0*/  LDC.64 R6, c[0x0][0x388] ;  /* 0x0000e200ff067b82 */ /* 0x000e620000000a00 */
[----:B------:R-:W2:Y:S01]  /*05c0*/  LDCU.64 UR6, c[0x0][0x380] ;  /* 0x00007000ff0677ac */ /* 0x000ea20008000a00 */
[----:B------:R-:W-:Y:S01]  /*05d0*/  IMAD.U32 R9, RZ, RZ, UR4 ;  /* 0x00000004ff097e24 */ /* 0x000fe2000f8e00ff */
[C---:B------:R-:W-:Y:S02]  /*05e0*/  IADD3 R3, PT, PT, R13.reuse, UR4, RZ ;  /* 0x000000040d037c10 */ /* 0x040fe4000fffe0ff */
[----:B------:R-:W-:Y:S01]  /*05f0*/  IADD3 R10, P0, PT, R13, UR4, RZ ;  /* 0x000000040d0a7c10 */ /* 0x000fe2000ff1e0ff */
[----:B------:R-:W-:Y:S01]  /*0600*/  IMAD R9, R9, UR20, R0 ;  /* 0x0000001409097c24 */ /* 0x000fe2000f8e0200 */
[----:B------:R-:W-:Y:S01]  /*0610*/  MOV R11, UR20 ;  /* 0x00000014000b7c02 */ /* 0x000fe20008000f00 */
[----:B------:R-:W3:Y:S01]  /*0620*/  LDC.64 R4, c[0x0][0x380] ;  /* 0x0000e000ff047b82 */ /* 0x000ee20000000a00 */
[----:B------:R-:W-:Y:S01]  /*0630*/  MOV R15, UR20 ;  /* 0x00000014000f7c02 */ /* 0x000fe20008000f00 */
[----:B-1----:R-:W-:Y:S01]  /*0640*/  IMAD.WIDE R6, R9, 0x4, R6 ;  /* 0x0000000409067825 */ /* 0x002fe200078e0206 */
[----:B------:R-:W-:-:S05]  /*0650*/  MOV R9, UR20 ;  /* 0x0000001400097c02 */ /* 0x000fca0008000f00 */
[----:B------:R-:W-:Y:S02]  /*0660*/  IMAD.WIDE R8, R9, 0x4, R6 ;  /* 0x0000000409087825 */ /* 0x000fe400078e0206 */
[----:B0-----:R-:W4:Y:S02]  /*0670*/  LDG.E R6, desc[UR18][R6.64] ;  /* 0x0000001206067981 */ /* 0x001f24000c1e1900 */
[----:B---3--:R-:W-:Y:S01]  /*0680*/  IMAD.WIDE.U32 R4, R3, 0x4, R4 ;  /* 0x0000000403047825 */ /* 0x008fe200078e0004 */
[----:B------:R-:W-:Y:S01]  /*0690*/  IADD3.X R3, PT, PT, RZ, RZ, RZ, P0, !PT ;  /* 0x000000ffff037210 */ /* 0x000fe200007fe4ff */
[----:B------:R-:W3:Y:S01]  /*06a0*/  LDG.E R17, desc[UR18][R8.64] ;  /* 0x0000001208117981 */ /* 0x000ee2000c1e1900 */
[----:B--2---:R-:W-:-:S03]  /*06b0*/  LEA R2, P0, R10, UR6, 0x2 ;  /* 0x000000060a027c11 */ /* 0x004fc6000f8010ff */
[----:B------:R-:W4:Y:S01]  /*06c0*/  LDG.E R5, desc[UR18][R4.64] ;  /* 0x0000001204057981 */ /* 0x000f22000c1e1900 */
[----:B------:R-:W-:Y:S01]  /*06d0*/  LEA.HI.X R3, R10, UR7, R3, 0x2, P0 ;  /* 0x000000070a037c11 */ /* 0x000fe200080f1403 */
[----:B------:R-:W-:-:S04]  /*06e0*/  IMAD.WIDE R10, R11, 0x4, R8 ;  /* 0x000000040b0a7825 */ /* 0x000fc800078e0208 */
[----:B------:R-:W3:Y:S01]  /*06f0*/  LDG.E R16, desc[UR18][R2.64+0x4] ;  /* 0x0000041202107981 */ /* 0x000ee2000c1e1900 */
[----:B------:R-:W-:-:S03]  /*0700*/  IMAD.WIDE R14, R15, 0x4, R10 ;  /* 0x000000040f0e7825 */ /* 0x000fc600078e020a */
[----:B------:R-:W2:Y:S04]  /*0710*/  LDG.E R19, desc[UR18][R10.64] ;  /* 0x000000120a137981 */ /* 0x000ea8000c1e1900 */
[----:B------:R-:W2:Y:S04]  /*0720*/  LDG.E R18, desc[UR18][R2.64+0x8] ;  /* 0x0000081202127981 */ /* 0x000ea8000c1e1900 */
[----:B------:R-:W5:Y:S04]  /*0730*/  LDG.E R20, desc[UR18][R2.64+0xc] ;  /* 0x00000c1202147981 */ /* 0x000f68000c1e1900 */
[----:B------:R-:W5:Y:S01]  /*0740*/  LDG.E R14, desc[UR18][R14.64] ;  /* 0x000000120e0e7981 */ /* 0x000f62000c1e1900 */
[----:B------:R-:W-:Y:S01]  /*0750*/  UIADD3 UR4, UPT, UPT, UR4, 0x4, URZ ;  /* 0x0000000404047890 */ /* 0x000fe2000fffe0ff */
[----:B----4-:R-:W-:-:S04]  /*0760*/  FFMA R5, R5, R6, R12 ;  /* 0x0000000605057223 */ /* 0x010fc8000000000c */
[----:B---3--:R-:W-:-:S04]  /*0770*/  FFMA R5, R16, R17, R5 ;  /* 0x0000001110057223 */ /* 0x008fc80000000005 */
[----:B--2---:R-:W-:-:S04]  /*0780*/  FFMA R5, R18, R19, R5 ;  /* 0x0000001312057223 */ /* 0x004fc80000000005 */
[----:B-----5:R-:W-:-:S07]  /*0790*/  FFMA R12, R20, R14, R5 ;  /* 0x0000000e140c7223 */ /* 0x020fce0000000005 */
.L_x_3:
[----:B------:R-:W-:Y:S05]  /*07a0*/  BRA.U !UP1, `(.L_x_2) ;  /* 0x0000000109a87547 */ /* 0x000fea000b800000 */
[----:B------:R-:W-:Y:S01]  /*07b0*/  UISETP.NE.AND UP0, UPT, UR5, 0x1, UPT ;  /* 0x000000010500788c */ /* 0x000fe2000bf05270 */
[----:B------:R-:W-:Y:S01]  /*07c0*/  MOV R7, UR4 ;  /* 0x0000000400077c02 */ /* 0x000fe20008000f00 */
[----:B------:R-:W-:Y:S02]  /*07d0*/  ULOP3.LUT UR5, UR20, 0x1, URZ, 0xc0, !UPT ;  /* 0x0000000114057892 */ /* 0x000fe4000f8ec0ff */
[----:B------:R-:W-:Y:S02]  /*07e0*/  MOV R15, UR20 ;  /* 0x00000014000f7c02 */ /* 0x000fe40008000f00 */
[----:B------:R-:W-:Y:S01]  /*07f0*/  UISETP.NE.U32.AND UP1, UPT, UR5, 0x1, UPT ;  /* 0x000000010500788c */ /* 0x000fe2000bf25070 */
[----:B------:R-:W-:-:S04]  /*0800*/  PLOP3.LUT P1, PT, PT, PT, UP0, 0x80, 0x8 ;  /* 0x000000000008781c */ /* 0x000fc80003f2f008 */
[----:B------:R-:W1:Y:S01]  /*0810*/  @UP0 LDCU.128 UR8, c[0x0][0x380] ;  /* 0x00007000ff0807ac */ /* 0x000e620008000c00 */
[----:B------:R-:W-:Y:S01]  /*0820*/  PLOP3.LUT P0, PT, PT, PT, UP1, 0x80, 0x8 ;  /* 0x000000000008781c */ /* 0x000fe20003f0f018 */
[----:B------:R-:W2:Y:S04]  /*0830*/  @UP0 LDCU.64 UR6, c[0x0][0x380] ;  /* 0x00007000ff0607ac */ /* 0x000ea80008000a00 */
[----:B------:R-:W3:Y:S03]  /*0840*/  @!UP1 LDCU.128 UR12, c[0x0][0x380] ;  /* 0x00007000ff0c97ac */ /* 0x000ee60008000c00 */
[C---:B------:R-:W-:Y:S02]  /*0850*/  @P1 IADD3 R3, PT, PT, R13.reuse, UR4, RZ ;  /* 0x000000040d031c10 */ /* 0x040fe4000fffe0ff */
[----:B------:R-:W-:Y:S01]  /*0860*/  @P1 IADD3 R6, P2, PT, R13, UR4, RZ ;  /* 0x000000040d061c10 */ /* 0x000fe2000ff5e0ff */
[----:B------:R-:W-:Y:S01]  /*0870*/  @UP0 UIADD3 UR4, UPT, UPT, UR4, 0x2, URZ ;  /* 0x0000000204040890 */ /* 0x000fe2000fffe0ff */
[----:B-1----:R-:W-:Y:S01]  /*0880*/  MOV R11, UR9 ;  /* 0x00000009000b7c02 */ /* 0x002fe20008000f00 */
[----:B------:R-:W-:Y:S01]  /*0890*/  IMAD.U32 R10, RZ, RZ, UR8 ;  /* 0x00000008ff0a7e24 */ /* 0x000fe2000f8e00ff */
[----:B------:R-:W-:-:S02]  /*08a0*/  MOV R4, UR10 ;  /* 0x0000000a00047c02 */ /* 0x000fc40008000f00 */
[----:B------:R-:W-:Y:S01]  /*08b0*/  MOV R5, UR11 ;  /* 0x0000000b00057c02 */ /* 0x000fe20008000f00 */
[----:B------:R-:W-:-:S04]  /*08c0*/  @P1 IMAD.WIDE.U32 R10, R3, 0x4, R10 ;  /* 0x00000004030a1825 */ /* 0x000fc800078e000a */
[----:B------:R-:W-:Y:S01]  /*08d0*/  @P1 IMAD R3, R7, UR20, R0 ;  /* 0x0000001407031c24 */ /* 0x000fe2000f8e0200 */
[----:B------:R-:W-:Y:S01]  /*08e0*/  @P1 IADD3.X R7, PT, PT, RZ, RZ, RZ, P2, !PT ;  /* 0x000000ffff071210 */ /* 0x000fe200017fe4ff */
[----:B------:R-:W-:Y:S01]  /*08f0*/  IMAD.U32 R19, RZ, RZ, UR4 ;  /* 0x00000004ff137e24 */ /* 0x000fe2000f8e00ff */
[C---:B--2---:R-:W-:Y:S01]  /*0900*/  @P1 LEA R2, P2, R6.reuse, UR6, 0x2 ;  /* 0x0000000606021c11 */ /* 0x044fe2000f8410ff */
[----:B------:R-:W-:Y:S01]  /*0910*/  @P1 IMAD.WIDE R4, R3, 0x4, R4 ;  /* 0x0000000403041825 */ /* 0x000fe200078e0204 */
[----:B------:R-:W-:Y:S01]  /*0920*/  @!P0 IADD3 R17, PT, PT, R13, UR4, RZ ;  /* 0x000000040d118c10 */ /* 0x000fe2000fffe0ff */
[----:B0-----:R-:W2:Y:S01]  /*0930*/  @P1 LDG.E R11, desc[UR18][R10.64] ;  /* 0x000000120a0b1981 */ /* 0x001ea2000c1e1900 */
[----:B------:R-:W-:Y:S01]  /*0940*/  @P1 LEA.HI.X R3, R6, UR7, R7, 0x2, P2 ;  /* 0x0000000706031c11 */ /* 0x000fe200090f1407 */
[----:B------:R-:W-:Y:S01]  /*0950*/  @!P0 IMAD R19, R19, UR20, R0 ;  /* 0x0000001413138c24 */ /* 0x000fe2000f8e0200 */
[----:B---3--:R-:W-:Y:S01]  /*0960*/  MOV R6, UR12 ;  /* 0x0000000c00067c02 */ /* 0x008fe20008000f00 */
[----:B------:R-:W-:Y:S01]  /*0970*/  @P1 IMAD.WIDE R14, R15, 0x4, R4 ;  /* 0x000000040f0e1825 */ /* 0x000fe200078e0204 */
[----:B------:R-:W-:Y:S01]  /*0980*/  MOV R7, UR13 ;  /* 0x0000000d00077c02 */ /* 0x000fe20008000f00 */
[----:B------:R-:W2:Y:S01]  /*0990*/  @P1 LDG.E R4, desc[UR18][R4.64] ;  /* 0x0000001204041981 */ /* 0x000ea2000c1e1900 */
[----:B------:R-:W-:-:S02]  /*09a0*/  MOV R8, UR14 ;  /* 0x0000000e00087c02 */ /* 0x000fc40008000f00 */
[----:B------:R-:W-:Y:S01]  /*09b0*/  MOV R9, UR15 ;  /* 0x0000000f00097c02 */ /* 0x000fe20008000f00 */
[----:B------:R-:W-:Y:S01]  /*09c0*/  @!P0 IMAD.WIDE.U32 R6, R17, 0x4, R6 ;  /* 0x0000000411068825 */ /* 0x000fe200078e0006 */
[----:B------:R-:W3:Y:S03]  /*09d0*/  @P1 LDG.E R14, desc[UR18][R14.64] ;  /* 0x000000120e0e1981 */ /* 0x000ee6000c1e1900 */
[----:B------:R-:W-:Y:S01]  /*09e0*/  @!P0 IMAD.WIDE R8, R19, 0x4, R8 ;  /* 0x0000000413088825 */ /* 0x000fe200078e0208 */
[----:B------:R-:W3:Y:S04]  /*09f0*/  @P1 LDG.E R2, desc[UR18][R2.64+0x4] ;  /* 0x0000041202021981 */ /* 0x000ee8000c1e1900 */
[----:B------:R-:W4:Y:S04]  /*0a00*/  @!P0 LDG.E R7, desc[UR18][R6.64] ;  /* 0x0000001206078981 */ /* 0x000f28000c1e1900 */
[----:B------:R-:W4:Y:S01]  /*0a10*/  @!P0 LDG.E R8, desc[UR18][R8.64] ;  /* 0x0000001208088981 */ /* 0x000f22000c1e1900 */
[----:B--2---:R-:W-:-:S04]  /*0a20*/  @P1 FFMA R11, R11, R4, R12 ;  /* 0x000000040b0b1223 */ /* 0x004fc8000000000c */
[----:B---3--:R-:W-:-:S04]  /*0a30*/  @P1 FFMA R12, R2, R14, R11 ;  /* 0x0000000e020c1223 */ /* 0x008fc8000000000b */
[----:B----4-:R-:W-:-:S07]  /*0a40*/  @!P0 FFMA R12, R7, R8, R12 ;  /* 0x00000008070c8223 */ /* 0x010fce000000000c */
.L_x_2:
[----:B------:R-:W1:Y:S01]  /*0a50*/  LDC.64 R2, c[0x0][0x390] ;  /* 0x0000e400ff027b82 */ /* 0x000e620000000a00 */
[----:B------:R-:W-:-:S05]  /*0a60*/  IADD3 R13, PT, PT, R0, R13, RZ ;  /* 0x0000000d000d7210 */ /* 0x000fca0007ffe0ff */
[----:B-1----:R-:W-:-:S05]  /*0a70*/  IMAD.WIDE R2, R13, 0x4, R2 ;  /* 0x000000040d027825 */ /* 0x002fca00078e0202 */
[----:B0-----:R-:W-:Y:S01]  /*0a80*/  STG.E desc[UR18][R2.64], R12 ;  /* 0x0000000c02007986 */ /* 0x001fe2000c101912 */
[----:B------:R-:W-:Y:S05]  /*0a90*/  EXIT ;  /* 0x000000000000794d */ /* 0x000fea0003800000 */
.L_x_4:
[----:B------:R-:W-:-:S00]  /*0aa0*/  BRA `(.L_x_4) ;  /* 0xfffffffc00fc7947 */ /* 0x000fc0000383ffff */
[----:B------:R-:W-:-:S00]  /*0ab0*/  NOP ;  /* 0x0000000000007918 */ /* 0x000fc00000000000 */
        /* <DEDUP_REMOVED lines=12> */
.L_x_5:


//--------------------- .nv.shared.reserved.0     --------------------------
	.section	.nv.shared.reserved.0,"aw",@nobits
	.weak		__nv_reservedSMEM_offset_0_alias
	.size		__nv_reservedSMEM_offset_0_alias, 0, 64
	.other		__nv_reservedSMEM_offset_0_alias,@"STO_CUDA_RESERVED_SHARED STV_DEFAULT"
__nv_reservedSMEM_offset_0_alias:
	.zero		0
	.zero		64


//--------------------- .nv.constant0._Z14matrixMulNaivePfS_S_i --------------------------
	.section	.nv.constant0._Z14matrixMulNaivePfS_S_i,"a",@progbits
	.sectionflags	@""
	.align	4
.nv.constant0._Z14matrixMulNaivePfS_S_i:
	.zero		924


//--------------------- SYMBOLS --------------------------

	.type		.nv.reservedSmem.offset0,@object
	.size		.nv.reservedSmem.offset0,0x4
